	.headerflags	@"EF_CUDA_TEXMODE_UNIFIED EF_CUDA_64BIT_ADDRESS EF_CUDA_ACCELERATORS EF_CUDA_SM90 EF_CUDA_VIRTUAL_SM(EF_CUDA_SM90)"
	.elftype	@"ET_EXEC"


//--------------------- .nv.info                  --------------------------
	.section	.nv.info,"",@"SHT_CUDA_INFO"
	.align	4


	//----- nvinfo : EIATTR_REGCOUNT
	.align		4
        /*0000*/ 	.byte	0x04, 0x2f
        /*0002*/ 	.short	(.L_1 - .L_0)
	.align		4
.L_0:
        /*0004*/ 	.word	index@(triton_poi_fused_cat_11)
        /*0008*/ 	.word	0x00000020


	//----- nvinfo : EIATTR_MIN_STACK_SIZE
	.align		4
.L_1:
        /*000c*/ 	.byte	0x04, 0x12
        /*000e*/ 	.short	(.L_3 - .L_2)
	.align		4
.L_2:
        /*0010*/ 	.word	index@(triton_poi_fused_cat_11)
        /*0014*/ 	.word	0x00000000


	//----- nvinfo : EIATTR_FRAME_SIZE
	.align		4
.L_3:
        /*0018*/ 	.byte	0x04, 0x11
        /*001a*/ 	.short	(.L_5 - .L_4)
	.align		4
.L_4:
        /*001c*/ 	.word	index@(triton_poi_fused_cat_11)
        /*0020*/ 	.word	0x00000000


	//----- nvinfo : EIATTR_MIN_STACK_SIZE
	.align		4
.L_5:
        /*0024*/ 	.byte	0x04, 0x12
        /*0026*/ 	.short	(.L_7 - .L_6)
	.align		4
.L_6:
        /*0028*/ 	.word	index@(triton_poi_fused_cat_11)
        /*002c*/ 	.word	0x00000000
.L_7:


//--------------------- .nv.info.triton_poi_fused_cat_11 --------------------------
	.section	.nv.info.triton_poi_fused_cat_11,"",@"SHT_CUDA_INFO"
	.sectionflags	@""
	.align	4


	//----- nvinfo : EIATTR_CUDA_API_VERSION
	.align		4
        /*0000*/ 	.byte	0x04, 0x37
        /*0002*/ 	.short	(.L_9 - .L_8)
.L_8:
        /*0004*/ 	.word	0x0000007c


	//----- nvinfo : EIATTR_KPARAM_INFO
	.align		4
.L_9:
        /*0008*/ 	.byte	0x04, 0x17
        /*000a*/ 	.short	(.L_11 - .L_10)
.L_10:
        /*000c*/ 	.word	0x00000000
        /*0010*/ 	.short	0x0004
        /*0012*/ 	.short	0x0020
        /*0014*/ 	.byte	0x00, 0xf0, 0x11, 0x00


	//----- nvinfo : EIATTR_KPARAM_INFO
	.align		4
.L_11:
        /*0018*/ 	.byte	0x04, 0x17
        /*001a*/ 	.short	(.L_13 - .L_12)
.L_12:
        /*001c*/ 	.word	0x00000000
        /*0020*/ 	.short	0x0003
        /*0022*/ 	.short	0x0018
        /*0024*/ 	.byte	0x00, 0xf4, 0x21, 0x00


	//----- nvinfo : EIATTR_KPARAM_INFO
	.align		4
.L_13:
        /*0028*/ 	.byte	0x04, 0x17
        /*002a*/ 	.short	(.L_15 - .L_14)
.L_14:
        /*002c*/ 	.word	0x00000000
        /*0030*/ 	.short	0x0002
        /*0032*/ 	.short	0x0010
        /*0034*/ 	.byte	0x00, 0xf4, 0x21, 0x00


	//----- nvinfo : EIATTR_KPARAM_INFO
	.align		4
.L_15:
        /*0038*/ 	.byte	0x04, 0x17
        /*003a*/ 	.short	(.L_17 - .L_16)
.L_16:
        /*003c*/ 	.word	0x00000000
        /*0040*/ 	.short	0x0001
        /*0042*/ 	.short	0x0008
        /*0044*/ 	.byte	0x00, 0xf4, 0x21, 0x00


	//----- nvinfo : EIATTR_KPARAM_INFO
	.align		4
.L_17:
        /*0048*/ 	.byte	0x04, 0x17
        /*004a*/ 	.short	(.L_19 - .L_18)
.L_18:
        /*004c*/ 	.word	0x00000000
        /*0050*/ 	.short	0x0000
        /*0052*/ 	.short	0x0000
        /*0054*/ 	.byte	0x00, 0xf4, 0x21, 0x00


	//----- nvinfo : EIATTR_SPARSE_MMA_MASK
	.align		4
.L_19:
        /*0058*/ 	.byte	0x03, 0x50
        /*005a*/ 	.short	0x0000


	//----- nvinfo : EIATTR_MAXREG_COUNT
	.align		4
        /*005c*/ 	.byte	0x03, 0x1b
        /*005e*/ 	.short	0x00ff


	//----- nvinfo : EIATTR_EXIT_INSTR_OFFSETS
	.align		4
        /*0060*/ 	.byte	0x04, 0x1c
        /*0062*/ 	.short	(.L_21 - .L_20)


	//   ....[0]....
.L_20:
        /*0064*/ 	.word	0x000007d0


	//----- nvinfo : EIATTR_REQNTID
	.align		4
.L_21:
        /*0068*/ 	.byte	0x04, 0x10
        /*006a*/ 	.short	(.L_23 - .L_22)
.L_22:
        /*006c*/ 	.word	0x00000080
        /*0070*/ 	.word	0x00000001
        /*0074*/ 	.word	0x00000001


	//----- nvinfo : EIATTR_CBANK_PARAM_SIZE
	.align		4
.L_23:
        /*0078*/ 	.byte	0x03, 0x19
        /*007a*/ 	.short	0x0024


	//----- nvinfo : EIATTR_PARAM_CBANK
	.align		4
        /*007c*/ 	.byte	0x04, 0x0a
        /*007e*/ 	.short	(.L_25 - .L_24)
	.align		4
.L_24:
        /*0080*/ 	.word	index@(.nv.constant0.triton_poi_fused_cat_11)
        /*0084*/ 	.short	0x0210
        /*0086*/ 	.short	0x0024


	//----- nvinfo : EIATTR_SW_WAR
	.align		4
.L_25:
        /*0088*/ 	.byte	0x04, 0x36
        /*008a*/ 	.short	(.L_27 - .L_26)
.L_26:
        /*008c*/ 	.word	0x00000008
.L_27:


//--------------------- .nv.callgraph             --------------------------
	.section	.nv.callgraph,"",@"SHT_CUDA_CALLGRAPH"
	.align	4
	.sectionentsize	8
	.align		4
        /*0000*/ 	.word	0x00000000
	.align		4
        /*0004*/ 	.word	0xffffffff
	.align		4
        /*0008*/ 	.word	0x00000000
	.align		4
        /*000c*/ 	.word	0xfffffffe
	.align		4
        /*0010*/ 	.word	0x00000000
	.align		4
        /*0014*/ 	.word	0xfffffffd
	.align		4
        /*0018*/ 	.word	0x00000000
	.align		4
        /*001c*/ 	.word	0xfffffffc


//--------------------- .text.triton_poi_fused_cat_11 --------------------------
	.section	.text.triton_poi_fused_cat_11,"ax",@progbits
	.align	128
        .global         triton_poi_fused_cat_11
        .type           triton_poi_fused_cat_11,@function
        .size           triton_poi_fused_cat_11,(.L_x_1 - triton_poi_fused_cat_11)
        .other          triton_poi_fused_cat_11,@"STO_CUDA_ENTRY STV_DEFAULT"
triton_poi_fused_cat_11:
.text.triton_poi_fused_cat_11:
[----:B------:R-:W-:Y:S01]  /*0000*/  LDC R1, c[0x0][0x28] ;  /* 0x00000a00ff017b82 */ /* 0x000fe20000000800 */
[----:B------:R-:W1:Y:S07]  /*0010*/  S2R R0, SR_TID.X ;  /* 0x0000000000007919 */ /* 0x000e6e0000002100 */
[----:B------:R-:W2:Y:S01]  /*0020*/  LDC.64 R18, c[0x0][0x210] ;  /* 0x00008400ff127b82 */ /* 0x000ea20000000a00 */
[----:B------:R-:W-:Y:S01]  /*0030*/  IMAD.MOV.U32 R10, RZ, RZ, RZ ;  /* 0x000000ffff0a7224 */ /* 0x000fe200078e00ff */
[----:B------:R-:W-:Y:S01]  /*0040*/  ULDC.64 UR4, c[0x0][0x208] ;  /* 0x0000820000047ab9 */ /* 0x000fe20000000a00 */
[----:B------:R-:W3:Y:S05]  /*0050*/  S2R R11, SR_CTAID.X ;  /* 0x00000000000b7919 */ /* 0x000eea0000002500 */
[----:B------:R-:W4:Y:S01]  /*0060*/  LDC.64 R12, c[0x0][0x218] ;  /* 0x00008600ff0c7b82 */ /* 0x000f220000000a00 */
[----:B------:R-:W-:Y:S01]  /*0070*/  CS2R R28, SRZ ;  /* 0x00000000001c7805 */ /* 0x000fe2000001ff00 */
[----:B------:R-:W-:Y:S01]  /*0080*/  IMAD.MOV.U32 R24, RZ, RZ, RZ ;  /* 0x000000ffff187224 */ /* 0x000fe200078e00ff */
[----:B------:R-:W-:Y:S01]  /*0090*/  ULDC.64 UR6, c[0x0][0x220] ;  /* 0x0000880000067ab9 */ /* 0x000fe20000000a00 */
[----:B-1----:R-:W-:-:S05]  /*00a0*/  IMAD.SHL.U32 R0, R0, 0x4, RZ ;  /* 0x0000000400007824 */ /* 0x002fca00078e00ff */
[----:B------:R-:W-:-:S05]  /*00b0*/  LOP3.LUT R0, R0, 0x1fc, RZ, 0xc0, !PT ;  /* 0x000001fc00007812 */ /* 0x000fca00078ec0ff */
[----:B---3--:R-:W-:-:S05]  /*00c0*/  IMAD R0, R11, 0x400, R0 ;  /* 0x000004000b007824 */ /* 0x008fca00078e0200 */
[----:B------:R-:W-:-:S04]  /*00d0*/  SHF.R.S32.HI R3, RZ, 0x1f, R0 ;  /* 0x0000001fff037819 */ /* 0x000fc80000011400 */
[CC--:B------:R-:W-:Y:S02]  /*00e0*/  LEA.HI R2, R3.reuse, R0.reuse, RZ, 0x8 ;  /* 0x0000000003027211 */ /* 0x0c0fe400078f40ff */
[----:B------:R-:W-:Y:S02]  /*00f0*/  LEA.HI R6, R3, R0, RZ, 0x10 ;  /* 0x0000000003067211 */ /* 0x000fe400078f80ff */
[----:B------:R-:W-:Y:S02]  /*0100*/  SHF.R.S32.HI R4, RZ, 0x8, R2 ;  /* 0x00000008ff047819 */ /* 0x000fe40000011402 */
[----:B------:R-:W-:Y:S02]  /*0110*/  SHF.R.S32.HI R14, RZ, 0x10, R6 ;  /* 0x00000010ff0e7819 */ /* 0x000fe40000011406 */
[----:B------:R-:W-:-:S03]  /*0120*/  LEA.HI R5, R4, R4, RZ, 0x8 ;  /* 0x0000000404057211 */ /* 0x000fc600078f40ff */
[----:B------:R-:W-:Y:S01]  /*0130*/  IMAD.SHL.U32 R14, R14, 0x8000, RZ ;  /* 0x000080000e0e7824 */ /* 0x000fe200078e00ff */
[----:B------:R-:W-:Y:S02]  /*0140*/  LOP3.LUT R3, R5, 0xffffff00, RZ, 0xc0, !PT ;  /* 0xffffff0005037812 */ /* 0x000fe400078ec0ff */
[----:B------:R-:W-:Y:S02]  /*0150*/  LOP3.LUT R5, R6, 0xffff0000, RZ, 0xc0, !PT ;  /* 0xffff000006057812 */ /* 0x000fe400078ec0ff */
[----:B------:R-:W-:Y:S01]  /*0160*/  CS2R R6, SRZ ;  /* 0x0000000000067805 */ /* 0x000fe2000001ff00 */
[----:B------:R-:W-:Y:S01]  /*0170*/  IMAD.IADD R3, R4, 0x1, -R3 ;  /* 0x0000000104037824 */ /* 0x000fe200078e0a03 */
[----:B------:R-:W-:Y:S02]  /*0180*/  IADD3 R17, R14, R0, -R5 ;  /* 0x000000000e117210 */ /* 0x000fe40007ffe805 */
[----:B------:R-:W-:Y:S01]  /*0190*/  CS2R R4, SRZ ;  /* 0x0000000000047805 */ /* 0x000fe2000001ff00 */
[C---:B----4-:R-:W-:Y:S01]  /*01a0*/  IMAD.WIDE R8, R3.reuse, 0x4, R12 ;  /* 0x0000000403087825 */ /* 0x050fe200078e020c */
[----:B------:R-:W-:-:S03]  /*01b0*/  ISETP.GE.AND P0, PT, R3, 0x80, PT ;  /* 0x000000800300780c */ /* 0x000fc60003f06270 */
[----:B--2---:R-:W-:-:S10]  /*01c0*/  IMAD.WIDE R16, R17, 0x4, R18 ;  /* 0x0000000411107825 */ /* 0x004fd400078e0212 */
[----:B------:R1:W2:Y:S04]  /*01d0*/  @!P0 LDG.E.128 R4, desc[UR4][R16.64] ;  /* 0x0000000410048981 */ /* 0x0002a8000c1e1d00 */
[----:B------:R-:W3:Y:S01]  /*01e0*/  @!P0 LDG.E.EL R10, desc[UR4][R8.64] ;  /* 0x00000004080a8981 */ /* 0x000ee2000c2e1900 */
[----:B------:R-:W-:Y:S01]  /*01f0*/  SHF.R.S32.HI R20, RZ, 0x15, R11 ;  /* 0x00000015ff147819 */ /* 0x000fe2000001140b */
[----:B------:R-:W-:Y:S01]  /*0200*/  VIADD R15, R0, 0x200 ;  /* 0x00000200000f7836 */ /* 0x000fe20000000000 */
[----:B------:R-:W-:Y:S01]  /*0210*/  LOP3.LUT R23, R2, 0xffffff00, RZ, 0xc0, !PT ;  /* 0xffffff0002177812 */ /* 0x000fe200078ec0ff */
[----:B------:R-:W4:Y:S01]  /*0220*/  @!P0 LDG.E.EL R29, desc[UR4][R8.64] ;  /* 0x00000004081d8981 */ /* 0x000f22000c2e1900 */
[----:B------:R-:W-:Y:S02]  /*0230*/  SGXT R20, R20, 0x1 ;  /* 0x000000011414781a */ /* 0x000fe40000000200 */
[----:B------:R-:W-:Y:S01]  /*0240*/  SHF.R.S32.HI R22, RZ, 0x1f, R15 ;  /* 0x0000001fff167819 */ /* 0x000fe2000001140f */
[----:B------:R-:W-:Y:S01]  /*0250*/  IMAD.IADD R23, R0, 0x1, -R23 ;  /* 0x0000000100177824 */ /* 0x000fe200078e0a17 */
[-C--:B------:R-:W-:Y:S01]  /*0260*/  LEA.HI R20, R20, R15.reuse, RZ, 0x8 ;  /* 0x0000000f14147211 */ /* 0x080fe200078f40ff */
[----:B------:R-:W5:Y:S01]  /*0270*/  @!P0 LDG.E.EL R28, desc[UR4][R8.64] ;  /* 0x00000004081c8981 */ /* 0x000f62000c2e1900 */
[----:B------:R-:W-:-:S02]  /*0280*/  LEA.HI R22, R22, R15, RZ, 0x10 ;  /* 0x0000000f16167211 */ /* 0x000fc400078f80ff */
[----:B------:R-:W-:Y:S02]  /*0290*/  SHF.R.S32.HI R20, RZ, 0x8, R20 ;  /* 0x00000008ff147819 */ /* 0x000fe40000011414 */
[----:B------:R-:W-:Y:S02]  /*02a0*/  SHF.R.S32.HI R21, RZ, 0x10, R22 ;  /* 0x00000010ff157819 */ /* 0x000fe40000011416 */
[----:B------:R-:W-:Y:S02]  /*02b0*/  LEA.HI R11, R20, R20, RZ, 0x8 ;  /* 0x00000014140b7211 */ /* 0x000fe400078f40ff */
[----:B------:R-:W-:Y:S01]  /*02c0*/  LOP3.LUT R22, R22, 0xffff0000, RZ, 0xc0, !PT ;  /* 0xffff000016167812 */ /* 0x000fe200078ec0ff */
[----:B-1----:R-:W-:Y:S01]  /*02d0*/  IMAD.SHL.U32 R16, R21, 0x8000, RZ ;  /* 0x0000800015107824 */ /* 0x002fe200078e00ff */
[----:B------:R-:W-:Y:S02]  /*02e0*/  LOP3.LUT R11, R11, 0xffffff00, RZ, 0xc0, !PT ;  /* 0xffffff000b0b7812 */ /* 0x000fe400078ec0ff */
[C---:B------:R-:W-:Y:S01]  /*02f0*/  ISETP.GT.AND P2, PT, R3.reuse, 0x7f, PT ;  /* 0x0000007f0300780c */ /* 0x040fe20003f44270 */
[----:B------:R-:W-:Y:S01]  /*0300*/  IMAD.SHL.U32 R3, R3, 0x100, RZ ;  /* 0x0000010003037824 */ /* 0x000fe200078e00ff */
[----:B------:R-:W-:Y:S01]  /*0310*/  IADD3 R21, R16, R15, -R22 ;  /* 0x0000000f10157210 */ /* 0x000fe20007ffe816 */
[----:B------:R-:W-:Y:S01]  /*0320*/  IMAD.IADD R11, R20, 0x1, -R11 ;  /* 0x00000001140b7824 */ /* 0x000fe200078e0a0b */
[----:B------:R-:W-:-:S02]  /*0330*/  SHF.R.S32.HI R15, RZ, 0x1f, R14 ;  /* 0x0000001fff0f7819 */ /* 0x000fc4000001140e */
[----:B------:R-:W-:Y:S01]  /*0340*/  IADD3 R14, P3, P4, R3, R23, R14 ;  /* 0x00000017030e7210 */ /* 0x000fe20007c7e00e */
[----:B------:R-:W-:Y:S01]  /*0350*/  IMAD.WIDE R18, R21, 0x4, R18 ;  /* 0x0000000415127825 */ /* 0x000fe200078e0212 */
[----:B------:R-:W-:Y:S02]  /*0360*/  SHF.R.S32.HI R20, RZ, 0x1f, R3 ;  /* 0x0000001fff147819 */ /* 0x000fe40000011403 */
[----:B------:R-:W-:Y:S02]  /*0370*/  CS2R R2, SRZ ;  /* 0x0000000000027805 */ /* 0x000fe4000001ff00 */
[C---:B------:R-:W-:Y:S01]  /*0380*/  ISETP.GE.AND P1, PT, R11.reuse, 0x80, PT ;  /* 0x000000800b00780c */ /* 0x040fe20003f26270 */
[C---:B------:R-:W-:Y:S01]  /*0390*/  IMAD.SHL.U32 R22, R11.reuse, 0x100, RZ ;  /* 0x000001000b167824 */ /* 0x040fe200078e00ff */
[----:B------:R-:W-:Y:S01]  /*03a0*/  SHF.R.S32.HI R17, RZ, 0x1f, R23 ;  /* 0x0000001fff117819 */ /* 0x000fe20000011417 */
[----:B------:R-:W-:Y:S01]  /*03b0*/  IMAD.WIDE R12, R11, 0x4, R12 ;  /* 0x000000040b0c7825 */ /* 0x000fe200078e020c */
[----:B------:R1:W5:Y:S02]  /*03c0*/  @!P0 LDG.E.EL R2, desc[UR4][R8.64] ;  /* 0x0000000408028981 */ /* 0x000364000c2e1900 */
[----:B------:R-:W-:-:S02]  /*03d0*/  IADD3.X R15, R20, R17, R15, P3, P4 ;  /* 0x00000011140f7210 */ /* 0x000fc40001fe840f */
[----:B------:R-:W-:Y:S02]  /*03e0*/  CS2R R20, SRZ ;  /* 0x0000000000147805 */ /* 0x000fe4000001ff00 */
[----:B------:R-:W-:Y:S02]  /*03f0*/  ISETP.GT.AND P3, PT, R11, 0x7f, PT ;  /* 0x0000007f0b00780c */ /* 0x000fe40003f64270 */
[C---:B------:R-:W-:Y:S01]  /*0400*/  LEA R26, P4, R14.reuse, UR6, 0x2 ;  /* 0x000000060e1a7c11 */ /* 0x040fe2000f8810ff */
[----:B------:R-:W5:Y:S01]  /*0410*/  @!P1 LDG.E.EL R3, desc[UR4][R12.64] ;  /* 0x000000040c039981 */ /* 0x000f62000c2e1900 */
[----:B-1----:R-:W-:Y:S02]  /*0420*/  CS2R R8, SRZ ;  /* 0x0000000000087805 */ /* 0x002fe4000001ff00 */
[----:B------:R-:W-:Y:S01]  /*0430*/  LEA.HI.X R27, R14, UR7, R15, 0x2, P4 ;  /* 0x000000070e1b7c11 */ /* 0x000fe2000a0f140f */
[----:B------:R-:W5:Y:S01]  /*0440*/  @!P1 LDG.E.EL R20, desc[UR4][R12.64] ;  /* 0x000000040c149981 */ /* 0x000f62000c2e1900 */
[----:B------:R-:W-:-:S03]  /*0450*/  CS2R R14, SRZ ;  /* 0x00000000000e7805 */ /* 0x000fc6000001ff00 */
[----:B------:R-:W5:Y:S04]  /*0460*/  @!P1 LDG.E.EL R21, desc[UR4][R12.64] ;  /* 0x000000040c159981 */ /* 0x000f68000c2e1900 */
[----:B------:R1:W5:Y:S02]  /*0470*/  @!P1 LDG.E.EL R24, desc[UR4][R12.64] ;  /* 0x000000040c189981 */ /* 0x000364000c2e1900 */
[----:B-1----:R-:W-:-:S06]  /*0480*/  CS2R R12, SRZ ;  /* 0x00000000000c7805 */ /* 0x002fcc000001ff00 */
[----:B------:R-:W5:Y:S01]  /*0490*/  @P2 LDG.E.128 R12, desc[UR4][R26.64+-0x20000] ;  /* 0xfe0000041a0c2981 */ /* 0x000f62000c1e1d00 */
[----:B--2---:R-:W-:Y:S02]  /*04a0*/  SEL R4, R4, RZ, !P0 ;  /* 0x000000ff04047207 */ /* 0x004fe40004000000 */
[----:B---3--:R-:W-:Y:S02]  /*04b0*/  SEL R25, R10, RZ, !P0 ;  /* 0x000000ff0a197207 */ /* 0x008fe40004000000 */
[----:B------:R-:W-:-:S03]  /*04c0*/  CS2R R10, SRZ ;  /* 0x00000000000a7805 */ /* 0x000fc6000001ff00 */
[----:B------:R-:W-:Y:S01]  /*04d0*/  FADD R25, R4, R25 ;  /* 0x0000001904197221 */ /* 0x000fe20000000000 */
[--C-:B------:R-:W-:Y:S02]  /*04e0*/  IADD3 R4, P5, P6, R22, R23, R16.reuse ;  /* 0x0000001716047210 */ /* 0x100fe40007ebe010 */
[----:B------:R1:W2:Y:S01]  /*04f0*/  @!P1 LDG.E.128 R8, desc[UR4][R18.64] ;  /* 0x0000000412089981 */ /* 0x0002a2000c1e1d00 */
[----:B------:R-:W-:Y:S02]  /*0500*/  SHF.R.S32.HI R16, RZ, 0x1f, R16 ;  /* 0x0000001fff107819 */ /* 0x000fe40000011410 */
[----:B------:R-:W-:-:S04]  /*0510*/  SHF.R.S32.HI R22, RZ, 0x1f, R22 ;  /* 0x0000001fff167819 */ /* 0x000fc80000011416 */
[----:B------:R-:W-:Y:S02]  /*0520*/  IADD3.X R17, R22, R17, R16, P5, P6 ;  /* 0x0000001116117210 */ /* 0x000fe40002fec410 */
[C---:B------:R-:W-:Y:S02]  /*0530*/  LEA R22, P4, R4.reuse, UR6, 0x2 ;  /* 0x0000000604167c11 */ /* 0x040fe4000f8810ff */
[----:B-1----:R-:W-:Y:S02]  /*0540*/  CS2R R18, SRZ ;  /* 0x0000000000127805 */ /* 0x002fe4000001ff00 */
[----:B------:R-:W-:Y:S02]  /*0550*/  LEA.HI.X R23, R4, UR7, R17, 0x2, P4 ;  /* 0x0000000704177c11 */ /* 0x000fe4000a0f1411 */
[----:B------:R-:W-:-:S06]  /*0560*/  CS2R R16, SRZ ;  /* 0x0000000000107805 */ /* 0x000fcc000001ff00 */
[----:B------:R-:W3:Y:S01]  /*0570*/  @P3 LDG.E.128 R16, desc[UR4][R22.64+-0x20000] ;  /* 0xfe00000416103981 */ /* 0x000ee2000c1e1d00 */
[----:B------:R-:W-:Y:S02]  /*0580*/  SEL R5, R5, RZ, !P0 ;  /* 0x000000ff05057207 */ /* 0x000fe40004000000 */
[----:B----4-:R-:W-:Y:S02]  /*0590*/  SEL R4, R29, RZ, !P0 ;  /* 0x000000ff1d047207 */ /* 0x010fe40004000000 */
[----:B-----5:R-:W-:-:S03]  /*05a0*/  SEL R29, R28, RZ, !P0 ;  /* 0x000000ff1c1d7207 */ /* 0x020fc60004000000 */
[----:B------:R-:W-:Y:S02]  /*05b0*/  FADD R28, R5, R4 ;  /* 0x00000004051c7221 */ /* 0x000fe40000000000 */
[----:B------:R-:W1:Y:S01]  /*05c0*/  LDC.64 R4, c[0x0][0x228] ;  /* 0x00008a00ff047b82 */ /* 0x000e620000000a00 */
[----:B------:R-:W-:Y:S02]  /*05d0*/  SEL R6, R6, RZ, !P0 ;  /* 0x000000ff06067207 */ /* 0x000fe40004000000 */
[----:B------:R-:W-:Y:S02]  /*05e0*/  SEL R7, R7, RZ, !P0 ;  /* 0x000000ff07077207 */ /* 0x000fe40004000000 */
[----:B------:R-:W-:Y:S01]  /*05f0*/  SEL R2, R2, RZ, !P0 ;  /* 0x000000ff02027207 */ /* 0x000fe20004000000 */
[----:B------:R-:W-:Y:S01]  /*0600*/  FADD R6, R6, R29 ;  /* 0x0000001d06067221 */ /* 0x000fe20000000000 */
[----:B------:R-:W-:-:S03]  /*0610*/  SEL R3, R3, RZ, !P1 ;  /* 0x000000ff03037207 */ /* 0x000fc60004800000 */
[----:B------:R-:W-:Y:S01]  /*0620*/  FADD R7, R7, R2 ;  /* 0x0000000207077221 */ /* 0x000fe20000000000 */
[----:B------:R-:W-:Y:S02]  /*0630*/  SEL R21, R21, RZ, !P1 ;  /* 0x000000ff15157207 */ /* 0x000fe40004800000 */
[----:B------:R-:W-:Y:S02]  /*0640*/  SEL R20, R20, RZ, !P1 ;  /* 0x000000ff14147207 */ /* 0x000fe40004800000 */
[----:B------:R-:W-:Y:S02]  /*0650*/  SEL R24, R24, RZ, !P1 ;  /* 0x000000ff18187207 */ /* 0x000fe40004800000 */
[----:B------:R-:W-:Y:S02]  /*0660*/  SEL R12, R12, RZ, P2 ;  /* 0x000000ff0c0c7207 */ /* 0x000fe40001000000 */
[----:B------:R-:W-:Y:S02]  /*0670*/  SEL R13, R13, RZ, P2 ;  /* 0x000000ff0d0d7207 */ /* 0x000fe40001000000 */
[----:B--2---:R-:W-:-:S02]  /*0680*/  SEL R10, R10, RZ, !P1 ;  /* 0x000000ff0a0a7207 */ /* 0x004fc40004800000 */
[----:B------:R-:W-:Y:S02]  /*0690*/  SEL R8, R8, RZ, !P1 ;  /* 0x000000ff08087207 */ /* 0x000fe40004800000 */
[----:B------:R-:W-:Y:S01]  /*06a0*/  SEL R9, R9, RZ, !P1 ;  /* 0x000000ff09097207 */ /* 0x000fe20004800000 */
[----:B------:R-:W-:Y:S01]  /*06b0*/  FADD R10, R10, R21 ;  /* 0x000000150a0a7221 */ /* 0x000fe20000000000 */
[----:B------:R-:W-:Y:S02]  /*06c0*/  SEL R11, R11, RZ, !P1 ;  /* 0x000000ff0b0b7207 */ /* 0x000fe40004800000 */
[----:B------:R-:W-:Y:S02]  /*06d0*/  SEL R21, R14, RZ, P2 ;  /* 0x000000ff0e157207 */ /* 0x000fe40001000000 */
[----:B------:R-:W-:Y:S01]  /*06e0*/  SEL R14, R15, RZ, P2 ;  /* 0x000000ff0f0e7207 */ /* 0x000fe20001000000 */
[----:B------:R-:W-:Y:S01]  /*06f0*/  FADD R8, R8, R3 ;  /* 0x0000000308087221 */ /* 0x000fe20000000000 */
[----:B------:R-:W-:Y:S01]  /*0700*/  FADD R9, R9, R20 ;  /* 0x0000001409097221 */ /* 0x000fe20000000000 */
[----:B------:R-:W-:Y:S01]  /*0710*/  FADD R11, R11, R24 ;  /* 0x000000180b0b7221 */ /* 0x000fe20000000000 */
[----:B-1----:R-:W-:Y:S01]  /*0720*/  IMAD.WIDE R2, R0, 0x4, R4 ;  /* 0x0000000400027825 */ /* 0x002fe200078e0204 */
[----:B------:R-:W-:-:S02]  /*0730*/  SEL R4, R25, R12, !P0 ;  /* 0x0000000c19047207 */ /* 0x000fc40004000000 */
[----:B------:R-:W-:Y:S02]  /*0740*/  SEL R5, R28, R13, !P0 ;  /* 0x0000000d1c057207 */ /* 0x000fe40004000000 */
[----:B------:R-:W-:Y:S02]  /*0750*/  SEL R6, R6, R21, !P0 ;  /* 0x0000001506067207 */ /* 0x000fe40004000000 */
[----:B---3--:R-:W-:Y:S02]  /*0760*/  @P1 SEL R8, R16, RZ, P3 ;  /* 0x000000ff10081207 */ /* 0x008fe40001800000 */
[----:B------:R-:W-:Y:S02]  /*0770*/  @P1 SEL R9, R17, RZ, P3 ;  /* 0x000000ff11091207 */ /* 0x000fe40001800000 */
[----:B------:R-:W-:Y:S02]  /*0780*/  @P1 SEL R10, R18, RZ, P3 ;  /* 0x000000ff120a1207 */ /* 0x000fe40001800000 */
[----:B------:R-:W-:-:S02]  /*0790*/  @P1 SEL R11, R19, RZ, P3 ;  /* 0x000000ff130b1207 */ /* 0x000fc40001800000 */
[----:B------:R-:W-:-:S03]  /*07a0*/  SEL R7, R7, R14, !P0 ;  /* 0x0000000e07077207 */ /* 0x000fc60004000000 */
[----:B------:R-:W-:Y:S04]  /*07b0*/  STG.E.128 desc[UR4][R2.64+0x800], R8 ;  /* 0x0008000802007986 */ /* 0x000fe8000c101d04 */
[----:B------:R-:W-:Y:S01]  /*07c0*/  STG.E.128 desc[UR4][R2.64], R4 ;  /* 0x0000000402007986 */ /* 0x000fe2000c101d04 */
[----:B------:R-:W-:Y:S05]  /*07d0*/  EXIT ;  /* 0x000000000000794d */ /* 0x000fea0003800000 */
.L_x_0:
[----:B------:R-:W-:-:S00]  /*07e0*/  BRA `(.L_x_0) ;  /* 0xfffffffc00fc7947 */ /* 0x000fc0000383ffff */
[----:B------:R-:W-:-:S00]  /*07f0*/  NOP ;  /* 0x0000000000007918 */ /* 0x000fc00000000000 */
        /* <DEDUP_REMOVED lines=8> */
.L_x_1:


//--------------------- .nv.constant0.triton_poi_fused_cat_11 --------------------------
	.section	.nv.constant0.triton_poi_fused_cat_11,"a",@progbits
	.sectionflags	@""
	.align	4
.nv.constant0.triton_poi_fused_cat_11:
	.zero		564
